//
// Generated by NVIDIA NVVM Compiler
//
// Compiler Build ID: CL-36424714
// Cuda compilation tools, release 13.0, V13.0.88
// Based on NVVM 20.0.0
//

.version 9.0
.target sm_100
.address_size 64

	// .globl	_Z13reduce_globalPfS_i
.extern .shared .align 16 .b8 sdata[];

.visible .entry _Z13reduce_globalPfS_i(
	.param .u64 .ptr .align 1 _Z13reduce_globalPfS_i_param_0,
	.param .u64 .ptr .align 1 _Z13reduce_globalPfS_i_param_1,
	.param .u32 _Z13reduce_globalPfS_i_param_2
)
{
	.reg .pred 	%p<7>;
	.reg .b32 	%r<19>;
	.reg .b32 	%f<13>;
	.reg .b64 	%rd<9>;

	ld.param.u64 	%rd2, [_Z13reduce_globalPfS_i_param_0];
	ld.param.u64 	%rd3, [_Z13reduce_globalPfS_i_param_1];
	ld.param.u32 	%r11, [_Z13reduce_globalPfS_i_param_2];
	mov.u32 	%r1, %tid.x;
	mov.u32 	%r2, %ctaid.x;
	mov.u32 	%r18, %ntid.x;
	mad.lo.s32 	%r17, %r2, %r18, %r1;
	setp.ge.s32 	%p1, %r17, %r11;
	mov.f32 	%f12, 0f00000000;
	@%p1 bra 	$L__BB0_3;
	mov.u32 	%r12, %nctaid.x;
	mul.lo.s32 	%r5, %r18, %r12;
	cvta.to.global.u64 	%rd1, %rd2;
	mov.f32 	%f12, 0f00000000;
$L__BB0_2:
	mul.wide.s32 	%rd4, %r17, 4;
	add.s64 	%rd5, %rd1, %rd4;
	ld.global.f32 	%f6, [%rd5];
	add.f32 	%f12, %f12, %f6;
	add.s32 	%r17, %r17, %r5;
	setp.lt.s32 	%p2, %r17, %r11;
	@%p2 bra 	$L__BB0_2;
$L__BB0_3:
	shl.b32 	%r13, %r1, 2;
	mov.u32 	%r14, sdata;
	add.s32 	%r8, %r14, %r13;
	st.shared.f32 	[%r8], %f12;
	bar.sync 	0;
	setp.lt.u32 	%p3, %r18, 2;
	@%p3 bra 	$L__BB0_7;
$L__BB0_4:
	shr.u32 	%r10, %r18, 1;
	setp.ge.u32 	%p4, %r1, %r10;
	@%p4 bra 	$L__BB0_6;
	shl.b32 	%r15, %r10, 2;
	add.s32 	%r16, %r8, %r15;
	ld.shared.f32 	%f7, [%r16];
	ld.shared.f32 	%f8, [%r8];
	add.f32 	%f9, %f7, %f8;
	st.shared.f32 	[%r8], %f9;
$L__BB0_6:
	bar.sync 	0;
	setp.gt.u32 	%p5, %r18, 3;
	mov.u32 	%r18, %r10;
	@%p5 bra 	$L__BB0_4;
$L__BB0_7:
	setp.ne.s32 	%p6, %r1, 0;
	@%p6 bra 	$L__BB0_9;
	ld.shared.f32 	%f10, [sdata];
	cvta.to.global.u64 	%rd6, %rd3;
	mul.wide.u32 	%rd7, %r2, 4;
	add.s64 	%rd8, %rd6, %rd7;
	st.global.f32 	[%rd8], %f10;
$L__BB0_9:
	ret;

}
	// .globl	_Z13reduce_sharedPfS_i
.visible .entry _Z13reduce_sharedPfS_i(
	.param .u64 .ptr .align 1 _Z13reduce_sharedPfS_i_param_0,
	.param .u64 .ptr .align 1 _Z13reduce_sharedPfS_i_param_1,
	.param .u32 _Z13reduce_sharedPfS_i_param_2
)
{
	.reg .pred 	%p<6>;
	.reg .b32 	%r<14>;
	.reg .b32 	%f<9>;
	.reg .b64 	%rd<9>;

	ld.param.u64 	%rd1, [_Z13reduce_sharedPfS_i_param_0];
	ld.param.u64 	%rd2, [_Z13reduce_sharedPfS_i_param_1];
	ld.param.u32 	%r8, [_Z13reduce_sharedPfS_i_param_2];
	mov.u32 	%r1, %tid.x;
	mov.u32 	%r2, %ctaid.x;
	mov.u32 	%r13, %ntid.x;
	mad.lo.s32 	%r4, %r2, %r13, %r1;
	setp.ge.s32 	%p1, %r4, %r8;
	mov.f32 	%f8, 0f00000000;
	@%p1 bra 	$L__BB1_2;
	cvta.to.global.u64 	%rd3, %rd1;
	mul.wide.s32 	%rd4, %r4, 4;
	add.s64 	%rd5, %rd3, %rd4;
	ld.global.f32 	%f8, [%rd5];
$L__BB1_2:
	shl.b32 	%r9, %r1, 2;
	mov.u32 	%r10, sdata;
	add.s32 	%r5, %r10, %r9;
	st.shared.f32 	[%r5], %f8;
	bar.sync 	0;
	setp.lt.u32 	%p2, %r13, 2;
	@%p2 bra 	$L__BB1_6;
$L__BB1_3:
	shr.u32 	%r7, %r13, 1;
	setp.ge.u32 	%p3, %r1, %r7;
	@%p3 bra 	$L__BB1_5;
	shl.b32 	%r11, %r7, 2;
	add.s32 	%r12, %r5, %r11;
	ld.shared.f32 	%f4, [%r12];
	ld.shared.f32 	%f5, [%r5];
	add.f32 	%f6, %f4, %f5;
	st.shared.f32 	[%r5], %f6;
$L__BB1_5:
	bar.sync 	0;
	setp.gt.u32 	%p4, %r13, 3;
	mov.u32 	%r13, %r7;
	@%p4 bra 	$L__BB1_3;
$L__BB1_6:
	setp.ne.s32 	%p5, %r1, 0;
	@%p5 bra 	$L__BB1_8;
	ld.shared.f32 	%f7, [sdata];
	cvta.to.global.u64 	%rd6, %rd2;
	mul.wide.u32 	%rd7, %r2, 4;
	add.s64 	%rd8, %rd6, %rd7;
	st.global.f32 	[%rd8], %f7;
$L__BB1_8:
	ret;

}
	// .globl	_Z15reduce_unrolledPfS_i
.visible .entry _Z15reduce_unrolledPfS_i(
	.param .u64 .ptr .align 1 _Z15reduce_unrolledPfS_i_param_0,
	.param .u64 .ptr .align 1 _Z15reduce_unrolledPfS_i_param_1,
	.param .u32 _Z15reduce_unrolledPfS_i_param_2
)
{
	.reg .pred 	%p<17>;
	.reg .b32 	%r<16>;
	.reg .b32 	%f<40>;
	.reg .b64 	%rd<11>;

	ld.param.u64 	%rd3, [_Z15reduce_unrolledPfS_i_param_0];
	ld.param.u64 	%rd2, [_Z15reduce_unrolledPfS_i_param_1];
	ld.param.u32 	%r7, [_Z15reduce_unrolledPfS_i_param_2];
	cvta.to.global.u64 	%rd1, %rd3;
	mov.u32 	%r1, %tid.x;
	mov.u32 	%r2, %ctaid.x;
	mov.u32 	%r3, %ntid.x;
	mul.lo.s32 	%r8, %r3, %r2;
	shl.b32 	%r9, %r8, 1;
	add.s32 	%r4, %r9, %r1;
	setp.ge.s32 	%p1, %r4, %r7;
	mov.f32 	%f39, 0f00000000;
	@%p1 bra 	$L__BB2_2;
	mul.wide.s32 	%rd4, %r4, 4;
	add.s64 	%rd5, %rd1, %rd4;
	ld.global.f32 	%f39, [%rd5];
$L__BB2_2:
	add.s32 	%r5, %r4, %r3;
	setp.ge.u32 	%p2, %r5, %r7;
	@%p2 bra 	$L__BB2_4;
	mul.wide.u32 	%rd6, %r5, 4;
	add.s64 	%rd7, %rd1, %rd6;
	ld.global.f32 	%f6, [%rd7];
	add.f32 	%f39, %f39, %f6;
$L__BB2_4:
	shl.b32 	%r11, %r1, 2;
	mov.u32 	%r12, sdata;
	add.s32 	%r6, %r12, %r11;
	st.shared.f32 	[%r6], %f39;
	bar.sync 	0;
	setp.lt.u32 	%p3, %r3, 1024;
	setp.gt.u32 	%p4, %r1, 511;
	or.pred  	%p5, %p3, %p4;
	@%p5 bra 	$L__BB2_6;
	ld.shared.f32 	%f7, [%r6+2048];
	ld.shared.f32 	%f8, [%r6];
	add.f32 	%f9, %f7, %f8;
	st.shared.f32 	[%r6], %f9;
$L__BB2_6:
	bar.sync 	0;
	setp.lt.u32 	%p6, %r3, 512;
	setp.gt.u32 	%p7, %r1, 255;
	or.pred  	%p8, %p6, %p7;
	@%p8 bra 	$L__BB2_8;
	ld.shared.f32 	%f10, [%r6+1024];
	ld.shared.f32 	%f11, [%r6];
	add.f32 	%f12, %f10, %f11;
	st.shared.f32 	[%r6], %f12;
$L__BB2_8:
	bar.sync 	0;
	setp.lt.u32 	%p9, %r3, 256;
	setp.gt.u32 	%p10, %r1, 127;
	or.pred  	%p11, %p9, %p10;
	@%p11 bra 	$L__BB2_10;
	ld.shared.f32 	%f13, [%r6+512];
	ld.shared.f32 	%f14, [%r6];
	add.f32 	%f15, %f13, %f14;
	st.shared.f32 	[%r6], %f15;
$L__BB2_10:
	bar.sync 	0;
	setp.lt.u32 	%p12, %r3, 128;
	setp.gt.u32 	%p13, %r1, 63;
	or.pred  	%p14, %p12, %p13;
	@%p14 bra 	$L__BB2_12;
	ld.shared.f32 	%f16, [%r6+256];
	ld.shared.f32 	%f17, [%r6];
	add.f32 	%f18, %f16, %f17;
	st.shared.f32 	[%r6], %f18;
$L__BB2_12:
	bar.sync 	0;
	setp.gt.u32 	%p15, %r1, 31;
	@%p15 bra 	$L__BB2_15;
	ld.volatile.shared.f32 	%f19, [%r6+128];
	ld.volatile.shared.f32 	%f20, [%r6];
	add.f32 	%f21, %f19, %f20;
	st.volatile.shared.f32 	[%r6], %f21;
	ld.volatile.shared.f32 	%f22, [%r6+64];
	ld.volatile.shared.f32 	%f23, [%r6];
	add.f32 	%f24, %f22, %f23;
	st.volatile.shared.f32 	[%r6], %f24;
	ld.volatile.shared.f32 	%f25, [%r6+32];
	ld.volatile.shared.f32 	%f26, [%r6];
	add.f32 	%f27, %f25, %f26;
	st.volatile.shared.f32 	[%r6], %f27;
	ld.volatile.shared.f32 	%f28, [%r6+16];
	ld.volatile.shared.f32 	%f29, [%r6];
	add.f32 	%f30, %f28, %f29;
	st.volatile.shared.f32 	[%r6], %f30;
	ld.volatile.shared.f32 	%f31, [%r6+8];
	ld.volatile.shared.f32 	%f32, [%r6];
	add.f32 	%f33, %f31, %f32;
	st.volatile.shared.f32 	[%r6], %f33;
	ld.volatile.shared.f32 	%f34, [%r6+4];
	ld.volatile.shared.f32 	%f35, [%r6];
	add.f32 	%f36, %f34, %f35;
	st.volatile.shared.f32 	[%r6], %f36;
	setp.ne.s32 	%p16, %r1, 0;
	@%p16 bra 	$L__BB2_15;
	ld.shared.f32 	%f37, [sdata];
	cvta.to.global.u64 	%rd8, %rd2;
	mul.wide.u32 	%rd9, %r2, 4;
	add.s64 	%rd10, %rd8, %rd9;
	st.global.f32 	[%rd10], %f37;
$L__BB2_15:
	ret;

}
	// .globl	_Z17reduce_vectorizedPfS_i
.visible .entry _Z17reduce_vectorizedPfS_i(
	.param .u64 .ptr .align 1 _Z17reduce_vectorizedPfS_i_param_0,
	.param .u64 .ptr .align 1 _Z17reduce_vectorizedPfS_i_param_1,
	.param .u32 _Z17reduce_vectorizedPfS_i_param_2
)
{
	.reg .pred 	%p<19>;
	.reg .b32 	%r<18>;
	.reg .b32 	%f<51>;
	.reg .b64 	%rd<15>;

	ld.param.u64 	%rd3, [_Z17reduce_vectorizedPfS_i_param_0];
	ld.param.u64 	%rd2, [_Z17reduce_vectorizedPfS_i_param_1];
	ld.param.u32 	%r9, [_Z17reduce_vectorizedPfS_i_param_2];
	cvta.to.global.u64 	%rd1, %rd3;
	mov.u32 	%r1, %tid.x;
	mov.u32 	%r2, %ctaid.x;
	mov.u32 	%r3, %ntid.x;
	mul.lo.s32 	%r10, %r3, %r2;
	shl.b32 	%r11, %r10, 2;
	add.s32 	%r4, %r11, %r1;
	setp.ge.s32 	%p1, %r4, %r9;
	mov.f32 	%f47, 0f00000000;
	@%p1 bra 	$L__BB3_2;
	mul.wide.s32 	%rd4, %r4, 4;
	add.s64 	%rd5, %rd1, %rd4;
	ld.global.f32 	%f47, [%rd5];
$L__BB3_2:
	add.s32 	%r5, %r4, %r3;
	setp.ge.u32 	%p2, %r5, %r9;
	mov.f32 	%f48, 0f00000000;
	@%p2 bra 	$L__BB3_4;
	mul.wide.u32 	%rd6, %r5, 4;
	add.s64 	%rd7, %rd1, %rd6;
	ld.global.f32 	%f48, [%rd7];
$L__BB3_4:
	add.s32 	%r6, %r5, %r3;
	setp.ge.u32 	%p3, %r6, %r9;
	mov.f32 	%f49, 0f00000000;
	@%p3 bra 	$L__BB3_6;
	mul.wide.u32 	%rd8, %r6, 4;
	add.s64 	%rd9, %rd1, %rd8;
	ld.global.f32 	%f49, [%rd9];
$L__BB3_6:
	add.s32 	%r7, %r6, %r3;
	setp.ge.u32 	%p4, %r7, %r9;
	mov.f32 	%f50, 0f00000000;
	@%p4 bra 	$L__BB3_8;
	mul.wide.u32 	%rd10, %r7, 4;
	add.s64 	%rd11, %rd1, %rd10;
	ld.global.f32 	%f50, [%rd11];
$L__BB3_8:
	add.f32 	%f13, %f47, %f48;
	add.f32 	%f14, %f13, %f49;
	add.f32 	%f15, %f14, %f50;
	shl.b32 	%r13, %r1, 2;
	mov.u32 	%r14, sdata;
	add.s32 	%r8, %r14, %r13;
	st.shared.f32 	[%r8], %f15;
	bar.sync 	0;
	setp.lt.u32 	%p5, %r3, 1024;
	setp.gt.u32 	%p6, %r1, 511;
	or.pred  	%p7, %p5, %p6;
	@%p7 bra 	$L__BB3_10;
	ld.shared.f32 	%f16, [%r8+2048];
	ld.shared.f32 	%f17, [%r8];
	add.f32 	%f18, %f16, %f17;
	st.shared.f32 	[%r8], %f18;
$L__BB3_10:
	bar.sync 	0;
	setp.lt.u32 	%p8, %r3, 512;
	setp.gt.u32 	%p9, %r1, 255;
	or.pred  	%p10, %p8, %p9;
	@%p10 bra 	$L__BB3_12;
	ld.shared.f32 	%f19, [%r8+1024];
	ld.shared.f32 	%f20, [%r8];
	add.f32 	%f21, %f19, %f20;
	st.shared.f32 	[%r8], %f21;
$L__BB3_12:
	bar.sync 	0;
	setp.lt.u32 	%p11, %r3, 256;
	setp.gt.u32 	%p12, %r1, 127;
	or.pred  	%p13, %p11, %p12;
	@%p13 bra 	$L__BB3_14;
	ld.shared.f32 	%f22, [%r8+512];
	ld.shared.f32 	%f23, [%r8];
	add.f32 	%f24, %f22, %f23;
	st.shared.f32 	[%r8], %f24;
$L__BB3_14:
	bar.sync 	0;
	setp.lt.u32 	%p14, %r3, 128;
	setp.gt.u32 	%p15, %r1, 63;
	or.pred  	%p16, %p14, %p15;
	@%p16 bra 	$L__BB3_16;
	ld.shared.f32 	%f25, [%r8+256];
	ld.shared.f32 	%f26, [%r8];
	add.f32 	%f27, %f25, %f26;
	st.shared.f32 	[%r8], %f27;
$L__BB3_16:
	bar.sync 	0;
	setp.gt.u32 	%p17, %r1, 31;
	@%p17 bra 	$L__BB3_19;
	ld.volatile.shared.f32 	%f28, [%r8+128];
	ld.volatile.shared.f32 	%f29, [%r8];
	add.f32 	%f30, %f28, %f29;
	st.volatile.shared.f32 	[%r8], %f30;
	ld.volatile.shared.f32 	%f31, [%r8+64];
	ld.volatile.shared.f32 	%f32, [%r8];
	add.f32 	%f33, %f31, %f32;
	st.volatile.shared.f32 	[%r8], %f33;
	ld.volatile.shared.f32 	%f34, [%r8+32];
	ld.volatile.shared.f32 	%f35, [%r8];
	add.f32 	%f36, %f34, %f35;
	st.volatile.shared.f32 	[%r8], %f36;
	ld.volatile.shared.f32 	%f37, [%r8+16];
	ld.volatile.shared.f32 	%f38, [%r8];
	add.f32 	%f39, %f37, %f38;
	st.volatile.shared.f32 	[%r8], %f39;
	ld.volatile.shared.f32 	%f40, [%r8+8];
	ld.volatile.shared.f32 	%f41, [%r8];
	add.f32 	%f42, %f40, %f41;
	st.volatile.shared.f32 	[%r8], %f42;
	ld.volatile.shared.f32 	%f43, [%r8+4];
	ld.volatile.shared.f32 	%f44, [%r8];
	add.f32 	%f45, %f43, %f44;
	st.volatile.shared.f32 	[%r8], %f45;
	setp.ne.s32 	%p18, %r1, 0;
	@%p18 bra 	$L__BB3_19;
	ld.shared.f32 	%f46, [sdata];
	cvta.to.global.u64 	%rd12, %rd2;
	mul.wide.u32 	%rd13, %r2, 4;
	add.s64 	%rd14, %rd12, %rd13;
	st.global.f32 	[%rd14], %f46;
$L__BB3_19:
	ret;

}


// ===== COMPILED SASS (sm_100) =====

	.target	sm_100

	.elftype	@"ET_EXEC"


//--------------------- .note.nv.tkinfo           --------------------------
	.section	.note.nv.tkinfo,"",@"SHT_NOTE"
	.sectionflags	@"SHF_NOTE_NV_TKINFO"
	.tkinfo
        /*0018*/ 	.word	0x00000002
        /*0030*/ 	.string	""
        /*0030*/ 	.string	"ptxas"
        /*0030*/ 	.string	"Cuda compilation tools, release 13.0, V13.0.88"
        /*0030*/ 	.string	"Build cuda_13.0.r13.0/compiler.36424714_0"
        /*0030*/ 	.string	"-arch sm_100 -m 64 "



//--------------------- .note.nv.cuinfo           --------------------------
	.section	.note.nv.cuinfo,"",@"SHT_NOTE"
	.sectionflags	@"SHF_NOTE_NV_CUINFO"
        /*0018*/ 	.short	0x0002
        /*001a*/ 	.short	0x0064
        /*001c*/ 	.short	0x0082
	.zero		2


//--------------------- .nv.info                  --------------------------
	.section	.nv.info,"",@"SHT_CUDA_INFO"
	.align	4


	//----- nvinfo : EIATTR_REGCOUNT
	.align		4
        /*0000*/ 	.byte	0x04, 0x2f
        /*0002*/ 	.short	(.L_1 - .L_0)
	.align		4
.L_0:
        /*0004*/ 	.word	index@(_Z13reduce_globalPfS_i)
        /*0008*/ 	.word	0x0000000e


	//----- nvinfo : EIATTR_FRAME_SIZE
	.align		4
.L_1:
        /*000c*/ 	.byte	0x04, 0x11
        /*000e*/ 	.short	(.L_3 - .L_2)
	.align		4
.L_2:
        /*0010*/ 	.word	index@(_Z13reduce_globalPfS_i)
        /*0014*/ 	.word	0x00000000


	//----- nvinfo : EIATTR_REGCOUNT
	.align		4
.L_3:
        /*0018*/ 	.byte	0x04, 0x2f
        /*001a*/ 	.short	(.L_5 - .L_4)
	.align		4
.L_4:
        /*001c*/ 	.word	index@(_Z13reduce_sharedPfS_i)
        /*0020*/ 	.word	0x0000000b


	//----- nvinfo : EIATTR_FRAME_SIZE
	.align		4
.L_5:
        /*0024*/ 	.byte	0x04, 0x11
        /*0026*/ 	.short	(.L_7 - .L_6)
	.align		4
.L_6:
        /*0028*/ 	.word	index@(_Z13reduce_sharedPfS_i)
        /*002c*/ 	.word	0x00000000


	//----- nvinfo : EIATTR_REGCOUNT
	.align		4
.L_7:
        /*0030*/ 	.byte	0x04, 0x2f
        /*0032*/ 	.short	(.L_9 - .L_8)
	.align		4
.L_8:
        /*0034*/ 	.word	index@(_Z15reduce_unrolledPfS_i)
        /*0038*/ 	.word	0x0000000d


	//----- nvinfo : EIATTR_FRAME_SIZE
	.align		4
.L_9:
        /*003c*/ 	.byte	0x04, 0x11
        /*003e*/ 	.short	(.L_11 - .L_10)
	.align		4
.L_10:
        /*0040*/ 	.word	index@(_Z15reduce_unrolledPfS_i)
        /*0044*/ 	.word	0x00000000


	//----- nvinfo : EIATTR_REGCOUNT
	.align		4
.L_11:
        /*0048*/ 	.byte	0x04, 0x2f
        /*004a*/ 	.short	(.L_13 - .L_12)
	.align		4
.L_12:
        /*004c*/ 	.word	index@(_Z17reduce_vectorizedPfS_i)
        /*0050*/ 	.word	0x00000014


	//----- nvinfo : EIATTR_FRAME_SIZE
	.align		4
.L_13:
        /*0054*/ 	.byte	0x04, 0x11
        /*0056*/ 	.short	(.L_15 - .L_14)
	.align		4
.L_14:
        /*0058*/ 	.word	index@(_Z17reduce_vectorizedPfS_i)
        /*005c*/ 	.word	0x00000000


	//----- nvinfo : EIATTR_MIN_STACK_SIZE
	.align		4
.L_15:
        /*0060*/ 	.byte	0x04, 0x12
        /*0062*/ 	.short	(.L_17 - .L_16)
	.align		4
.L_16:
        /*0064*/ 	.word	index@(_Z17reduce_vectorizedPfS_i)
        /*0068*/ 	.word	0x00000000


	//----- nvinfo : EIATTR_MIN_STACK_SIZE
	.align		4
.L_17:
        /*006c*/ 	.byte	0x04, 0x12
        /*006e*/ 	.short	(.L_19 - .L_18)
	.align		4
.L_18:
        /*0070*/ 	.word	index@(_Z15reduce_unrolledPfS_i)
        /*0074*/ 	.word	0x00000000


	//----- nvinfo : EIATTR_MIN_STACK_SIZE
	.align		4
.L_19:
        /*0078*/ 	.byte	0x04, 0x12
        /*007a*/ 	.short	(.L_21 - .L_20)
	.align		4
.L_20:
        /*007c*/ 	.word	index@(_Z13reduce_sharedPfS_i)
        /*0080*/ 	.word	0x00000000


	//----- nvinfo : EIATTR_MIN_STACK_SIZE
	.align		4
.L_21:
        /*0084*/ 	.byte	0x04, 0x12
        /*0086*/ 	.short	(.L_23 - .L_22)
	.align		4
.L_22:
        /*0088*/ 	.word	index@(_Z13reduce_globalPfS_i)
        /*008c*/ 	.word	0x00000000
.L_23:


//--------------------- .nv.compat                --------------------------
	.section	.nv.compat,"",@"SHT_CUDA_COMPAT_INFO"
	.align	4
        /*0000*/ 	.byte	0x02, 0x09, 0x00, 0x00, 0x02, 0x02, 0x01, 0x00, 0x02, 0x05, 0x05, 0x00, 0x03, 0x07, 0x01, 0x01
        /*0010*/ 	.byte	0x02, 0x03, 0x00, 0x00, 0x02, 0x06, 0x01, 0x00, 0x04, 0x0b, 0x08, 0x00, 0x09, 0x00, 0x00, 0x00
        /*0020*/ 	.byte	0x00, 0x00, 0x00, 0x00


//--------------------- .nv.info._Z17reduce_vectorizedPfS_i --------------------------
	.section	.nv.info._Z17reduce_vectorizedPfS_i,"",@"SHT_CUDA_INFO"
	.sectionflags	@""
	.align	4


	//----- nvinfo : EIATTR_CUDA_API_VERSION
	.align		4
        /*0000*/ 	.byte	0x04, 0x37
        /*0002*/ 	.short	(.L_25 - .L_24)
.L_24:
        /*0004*/ 	.word	0x00000082


	//----- nvinfo : EIATTR_KPARAM_INFO
	.align		4
.L_25:
        /*0008*/ 	.byte	0x04, 0x17
        /*000a*/ 	.short	(.L_27 - .L_26)
.L_26:
        /*000c*/ 	.word	0x00000000
        /*0010*/ 	.short	0x0002
        /*0012*/ 	.short	0x0010
        /*0014*/ 	.byte	0x00, 0xf0, 0x11, 0x00


	//----- nvinfo : EIATTR_KPARAM_INFO
	.align		4
.L_27:
        /*0018*/ 	.byte	0x04, 0x17
        /*001a*/ 	.short	(.L_29 - .L_28)
.L_28:
        /*001c*/ 	.word	0x00000000
        /*0020*/ 	.short	0x0001
        /*0022*/ 	.short	0x0008
        /*0024*/ 	.byte	0x00, 0xf5, 0x21, 0x00


	//----- nvinfo : EIATTR_KPARAM_INFO
	.align		4
.L_29:
        /*0028*/ 	.byte	0x04, 0x17
        /*002a*/ 	.short	(.L_31 - .L_30)
.L_30:
        /*002c*/ 	.word	0x00000000
        /*0030*/ 	.short	0x0000
        /*0032*/ 	.short	0x0000
        /*0034*/ 	.byte	0x00, 0xf5, 0x21, 0x00


	//----- nvinfo : EIATTR_SPARSE_MMA_MASK
	.align		4
.L_31:
        /*0038*/ 	.byte	0x03, 0x50
        /*003a*/ 	.short	0x0000


	//----- nvinfo : EIATTR_MAXREG_COUNT
	.align		4
        /*003c*/ 	.byte	0x03, 0x1b
        /*003e*/ 	.short	0x00ff


	//----- nvinfo : EIATTR_NUM_BARRIERS
	.align		4
        /*0040*/ 	.byte	0x02, 0x4c
        /*0042*/ 	.byte	0x01
	.zero		1


	//----- nvinfo : EIATTR_MERCURY_ISA_VERSION
	.align		4
        /*0044*/ 	.byte	0x03, 0x5f
        /*0046*/ 	.short	0x0101


	//----- nvinfo : EIATTR_VRC_CTA_INIT_COUNT
	.align		4
        /*0048*/ 	.byte	0x02, 0x4a
	.zero		1
	.zero		1


	//----- nvinfo : EIATTR_EXIT_INSTR_OFFSETS
	.align		4
        /*004c*/ 	.byte	0x04, 0x1c
        /*004e*/ 	.short	(.L_33 - .L_32)


	//   ....[0]....
.L_32:
        /*0050*/ 	.word	0x00000440


	//   ....[1]....
        /*0054*/ 	.word	0x000005e0


	//   ....[2]....
        /*0058*/ 	.word	0x00000630


	//----- nvinfo : EIATTR_CBANK_PARAM_SIZE
	.align		4
.L_33:
        /*005c*/ 	.byte	0x03, 0x19
        /*005e*/ 	.short	0x0014


	//----- nvinfo : EIATTR_PARAM_CBANK
	.align		4
        /*0060*/ 	.byte	0x04, 0x0a
        /*0062*/ 	.short	(.L_35 - .L_34)
	.align		4
.L_34:
        /*0064*/ 	.word	index@(.nv.constant0._Z17reduce_vectorizedPfS_i)
        /*0068*/ 	.short	0x0380
        /*006a*/ 	.short	0x0014


	//----- nvinfo : EIATTR_SW_WAR
	.align		4
.L_35:
        /*006c*/ 	.byte	0x04, 0x36
        /*006e*/ 	.short	(.L_37 - .L_36)
.L_36:
        /*0070*/ 	.word	0x00000008
.L_37:


//--------------------- .nv.info._Z15reduce_unrolledPfS_i --------------------------
	.section	.nv.info._Z15reduce_unrolledPfS_i,"",@"SHT_CUDA_INFO"
	.sectionflags	@""
	.align	4


	//----- nvinfo : EIATTR_CUDA_API_VERSION
	.align		4
        /*0000*/ 	.byte	0x04, 0x37
        /*0002*/ 	.short	(.L_39 - .L_38)
.L_38:
        /*0004*/ 	.word	0x00000082


	//----- nvinfo : EIATTR_KPARAM_INFO
	.align		4
.L_39:
        /*0008*/ 	.byte	0x04, 0x17
        /*000a*/ 	.short	(.L_41 - .L_40)
.L_40:
        /*000c*/ 	.word	0x00000000
        /*0010*/ 	.short	0x0002
        /*0012*/ 	.short	0x0010
        /*0014*/ 	.byte	0x00, 0xf0, 0x11, 0x00


	//----- nvinfo : EIATTR_KPARAM_INFO
	.align		4
.L_41:
        /*0018*/ 	.byte	0x04, 0x17
        /*001a*/ 	.short	(.L_43 - .L_42)
.L_42:
        /*001c*/ 	.word	0x00000000
        /*0020*/ 	.short	0x0001
        /*0022*/ 	.short	0x0008
        /*0024*/ 	.byte	0x00, 0xf5, 0x21, 0x00


	//----- nvinfo : EIATTR_KPARAM_INFO
	.align		4
.L_43:
        /*0028*/ 	.byte	0x04, 0x17
        /*002a*/ 	.short	(.L_45 - .L_44)
.L_44:
        /*002c*/ 	.word	0x00000000
        /*0030*/ 	.short	0x0000
        /*0032*/ 	.short	0x0000
        /*0034*/ 	.byte	0x00, 0xf5, 0x21, 0x00


	//----- nvinfo : EIATTR_SPARSE_MMA_MASK
	.align		4
.L_45:
        /*0038*/ 	.byte	0x03, 0x50
        /*003a*/ 	.short	0x0000


	//----- nvinfo : EIATTR_MAXREG_COUNT
	.align		4
        /*003c*/ 	.byte	0x03, 0x1b
        /*003e*/ 	.short	0x00ff


	//----- nvinfo : EIATTR_NUM_BARRIERS
	.align		4
        /*0040*/ 	.byte	0x02, 0x4c
        /*0042*/ 	.byte	0x01
	.zero		1


	//----- nvinfo : EIATTR_MERCURY_ISA_VERSION
	.align		4
        /*0044*/ 	.byte	0x03, 0x5f
        /*0046*/ 	.short	0x0101


	//----- nvinfo : EIATTR_VRC_CTA_INIT_COUNT
	.align		4
        /*0048*/ 	.byte	0x02, 0x4a
	.zero		1
	.zero		1


	//----- nvinfo : EIATTR_EXIT_INSTR_OFFSETS
	.align		4
        /*004c*/ 	.byte	0x04, 0x1c
        /*004e*/ 	.short	(.L_47 - .L_46)


	//   ....[0]....
.L_46:
        /*0050*/ 	.word	0x00000360


	//   ....[1]....
        /*0054*/ 	.word	0x00000500


	//   ....[2]....
        /*0058*/ 	.word	0x00000550


	//----- nvinfo : EIATTR_CBANK_PARAM_SIZE
	.align		4
.L_47:
        /*005c*/ 	.byte	0x03, 0x19
        /*005e*/ 	.short	0x0014


	//----- nvinfo : EIATTR_PARAM_CBANK
	.align		4
        /*0060*/ 	.byte	0x04, 0x0a
        /*0062*/ 	.short	(.L_49 - .L_48)
	.align		4
.L_48:
        /*0064*/ 	.word	index@(.nv.constant0._Z15reduce_unrolledPfS_i)
        /*0068*/ 	.short	0x0380
        /*006a*/ 	.short	0x0014


	//----- nvinfo : EIATTR_SW_WAR
	.align		4
.L_49:
        /*006c*/ 	.byte	0x04, 0x36
        /*006e*/ 	.short	(.L_51 - .L_50)
.L_50:
        /*0070*/ 	.word	0x00000008
.L_51:


//--------------------- .nv.info._Z13reduce_sharedPfS_i --------------------------
	.section	.nv.info._Z13reduce_sharedPfS_i,"",@"SHT_CUDA_INFO"
	.sectionflags	@""
	.align	4


	//----- nvinfo : EIATTR_CUDA_API_VERSION
	.align		4
        /*0000*/ 	.byte	0x04, 0x37
        /*0002*/ 	.short	(.L_53 - .L_52)
.L_52:
        /*0004*/ 	.word	0x00000082


	//----- nvinfo : EIATTR_KPARAM_INFO
	.align		4
.L_53:
        /*0008*/ 	.byte	0x04, 0x17
        /*000a*/ 	.short	(.L_55 - .L_54)
.L_54:
        /*000c*/ 	.word	0x00000000
        /*0010*/ 	.short	0x0002
        /*0012*/ 	.short	0x0010
        /*0014*/ 	.byte	0x00, 0xf0, 0x11, 0x00


	//----- nvinfo : EIATTR_KPARAM_INFO
	.align		4
.L_55:
        /*0018*/ 	.byte	0x04, 0x17
        /*001a*/ 	.short	(.L_57 - .L_56)
.L_56:
        /*001c*/ 	.word	0x00000000
        /*0020*/ 	.short	0x0001
        /*0022*/ 	.short	0x0008
        /*0024*/ 	.byte	0x00, 0xf5, 0x21, 0x00


	//----- nvinfo : EIATTR_KPARAM_INFO
	.align		4
.L_57:
        /*0028*/ 	.byte	0x04, 0x17
        /*002a*/ 	.short	(.L_59 - .L_58)
.L_58:
        /*002c*/ 	.word	0x00000000
        /*0030*/ 	.short	0x0000
        /*0032*/ 	.short	0x0000
        /*0034*/ 	.byte	0x00, 0xf5, 0x21, 0x00


	//----- nvinfo : EIATTR_SPARSE_MMA_MASK
	.align		4
.L_59:
        /*0038*/ 	.byte	0x03, 0x50
        /*003a*/ 	.short	0x0000


	//----- nvinfo : EIATTR_MAXREG_COUNT
	.align		4
        /*003c*/ 	.byte	0x03, 0x1b
        /*003e*/ 	.short	0x00ff


	//----- nvinfo : EIATTR_NUM_BARRIERS
	.align		4
        /*0040*/ 	.byte	0x02, 0x4c
        /*0042*/ 	.byte	0x01
	.zero		1


	//----- nvinfo : EIATTR_MERCURY_ISA_VERSION
	.align		4
        /*0044*/ 	.byte	0x03, 0x5f
        /*0046*/ 	.short	0x0101


	//----- nvinfo : EIATTR_VRC_CTA_INIT_COUNT
	.align		4
        /*0048*/ 	.byte	0x02, 0x4a
	.zero		1
	.zero		1


	//----- nvinfo : EIATTR_EXIT_INSTR_OFFSETS
	.align		4
        /*004c*/ 	.byte	0x04, 0x1c
        /*004e*/ 	.short	(.L_61 - .L_60)


	//   ....[0]....
.L_60:
        /*0050*/ 	.word	0x00000210


	//   ....[1]....
        /*0054*/ 	.word	0x00000290


	//----- nvinfo : EIATTR_CBANK_PARAM_SIZE
	.align		4
.L_61:
        /*0058*/ 	.byte	0x03, 0x19
        /*005a*/ 	.short	0x0014


	//----- nvinfo : EIATTR_PARAM_CBANK
	.align		4
        /*005c*/ 	.byte	0x04, 0x0a
        /*005e*/ 	.short	(.L_63 - .L_62)
	.align		4
.L_62:
        /*0060*/ 	.word	index@(.nv.constant0._Z13reduce_sharedPfS_i)
        /*0064*/ 	.short	0x0380
        /*0066*/ 	.short	0x0014


	//----- nvinfo : EIATTR_SW_WAR
	.align		4
.L_63:
        /*0068*/ 	.byte	0x04, 0x36
        /*006a*/ 	.short	(.L_65 - .L_64)
.L_64:
        /*006c*/ 	.word	0x00000008
.L_65:


//--------------------- .nv.info._Z13reduce_globalPfS_i --------------------------
	.section	.nv.info._Z13reduce_globalPfS_i,"",@"SHT_CUDA_INFO"
	.sectionflags	@""
	.align	4


	//----- nvinfo : EIATTR_CUDA_API_VERSION
	.align		4
        /*0000*/ 	.byte	0x04, 0x37
        /*0002*/ 	.short	(.L_67 - .L_66)
.L_66:
        /*0004*/ 	.word	0x00000082


	//----- nvinfo : EIATTR_KPARAM_INFO
	.align		4
.L_67:
        /*0008*/ 	.byte	0x04, 0x17
        /*000a*/ 	.short	(.L_69 - .L_68)
.L_68:
        /*000c*/ 	.word	0x00000000
        /*0010*/ 	.short	0x0002
        /*0012*/ 	.short	0x0010
        /*0014*/ 	.byte	0x00, 0xf0, 0x11, 0x00


	//----- nvinfo : EIATTR_KPARAM_INFO
	.align		4
.L_69:
        /*0018*/ 	.byte	0x04, 0x17
        /*001a*/ 	.short	(.L_71 - .L_70)
.L_70:
        /*001c*/ 	.word	0x00000000
        /*0020*/ 	.short	0x0001
        /*0022*/ 	.short	0x0008
        /*0024*/ 	.byte	0x00, 0xf5, 0x21, 0x00


	//----- nvinfo : EIATTR_KPARAM_INFO
	.align		4
.L_71:
        /*0028*/ 	.byte	0x04, 0x17
        /*002a*/ 	.short	(.L_73 - .L_72)
.L_72:
        /*002c*/ 	.word	0x00000000
        /*0030*/ 	.short	0x0000
        /*0032*/ 	.short	0x0000
        /*0034*/ 	.byte	0x00, 0xf5, 0x21, 0x00


	//----- nvinfo : EIATTR_SPARSE_MMA_MASK
	.align		4
.L_73:
        /*0038*/ 	.byte	0x03, 0x50
        /*003a*/ 	.short	0x0000


	//----- nvinfo : EIATTR_MAXREG_COUNT
	.align		4
        /*003c*/ 	.byte	0x03, 0x1b
        /*003e*/ 	.short	0x00ff


	//----- nvinfo : EIATTR_NUM_BARRIERS
	.align		4
        /*0040*/ 	.byte	0x02, 0x4c
        /*0042*/ 	.byte	0x01
	.zero		1


	//----- nvinfo : EIATTR_MERCURY_ISA_VERSION
	.align		4
        /*0044*/ 	.byte	0x03, 0x5f
        /*0046*/ 	.short	0x0101


	//----- nvinfo : EIATTR_VRC_CTA_INIT_COUNT
	.align		4
        /*0048*/ 	.byte	0x02, 0x4a
	.zero		1
	.zero		1


	//----- nvinfo : EIATTR_EXIT_INSTR_OFFSETS
	.align		4
        /*004c*/ 	.byte	0x04, 0x1c
        /*004e*/ 	.short	(.L_75 - .L_74)


	//   ....[0]....
.L_74:
        /*0050*/ 	.word	0x000002b0


	//   ....[1]....
        /*0054*/ 	.word	0x00000330


	//----- nvinfo : EIATTR_CRS_STACK_SIZE
	.align		4
.L_75:
        /*0058*/ 	.byte	0x04, 0x1e
        /*005a*/ 	.short	(.L_77 - .L_76)
.L_76:
        /*005c*/ 	.word	0x00000000


	//----- nvinfo : EIATTR_CBANK_PARAM_SIZE
	.align		4
.L_77:
        /*0060*/ 	.byte	0x03, 0x19
        /*0062*/ 	.short	0x0014


	//----- nvinfo : EIATTR_PARAM_CBANK
	.align		4
        /*0064*/ 	.byte	0x04, 0x0a
        /*0066*/ 	.short	(.L_79 - .L_78)
	.align		4
.L_78:
        /*0068*/ 	.word	index@(.nv.constant0._Z13reduce_globalPfS_i)
        /*006c*/ 	.short	0x0380
        /*006e*/ 	.short	0x0014


	//----- nvinfo : EIATTR_SW_WAR
	.align		4
.L_79:
        /*0070*/ 	.byte	0x04, 0x36
        /*0072*/ 	.short	(.L_81 - .L_80)
.L_80:
        /*0074*/ 	.word	0x00000008
.L_81:


//--------------------- .nv.callgraph             --------------------------
	.section	.nv.callgraph,"",@"SHT_CUDA_CALLGRAPH"
	.align	4
	.sectionentsize	8
	.align		4
        /*0000*/ 	.word	0x00000000
	.align		4
        /*0004*/ 	.word	0xffffffff
	.align		4
        /*0008*/ 	.word	0x00000000
	.align		4
        /*000c*/ 	.word	0xfffffffe
	.align		4
        /*0010*/ 	.word	0x00000000
	.align		4
        /*0014*/ 	.word	0xfffffffd
	.align		4
        /*0018*/ 	.word	0x00000000
	.align		4
        /*001c*/ 	.word	0xfffffffc


//--------------------- .text._Z17reduce_vectorizedPfS_i --------------------------
	.section	.text._Z17reduce_vectorizedPfS_i,"ax",@progbits
	.align	128
        .global         _Z17reduce_vectorizedPfS_i
        .type           _Z17reduce_vectorizedPfS_i,@function
        .size           _Z17reduce_vectorizedPfS_i,(.L_x_11 - _Z17reduce_vectorizedPfS_i)
        .other          _Z17reduce_vectorizedPfS_i,@"STO_CUDA_ENTRY STV_DEFAULT"
_Z17reduce_vectorizedPfS_i:
.text._Z17reduce_vectorizedPfS_i:
[----:B------:R-:W-:Y:S01]  /*0000*/  LDC R1, c[0x0][0x37c] ;  /* 0x0000df00ff017b82 */ /* 0x000fe20000000800 */
[----:B------:R-:W0:Y:S07]  /*0010*/  S2R R0, SR_CTAID.X ;  /* 0x0000000000007919 */ /* 0x000e2e0000002500 */
[----:B------:R-:W0:Y:S01]  /*0020*/  LDC R7, c[0x0][0x360] ;  /* 0x0000d800ff077b82 */ /* 0x000e220000000800 */
[----:B------:R-:W1:Y:S01]  /*0030*/  LDCU UR4, c[0x0][0x390] ;  /* 0x00007200ff0477ac */ /* 0x000e620008000800 */
[----:B------:R-:W-:Y:S01]  /*0040*/  CS2R R14, SRZ ;  /* 0x00000000000e7805 */ /* 0x000fe2000001ff00 */
[----:B------:R-:W2:Y:S01]  /*0050*/  S2R R6, SR_TID.X ;  /* 0x0000000000067919 */ /* 0x000ea20000002100 */
[----:B------:R-:W3:Y:S01]  /*0060*/  LDCU.64 UR6, c[0x0][0x358] ;  /* 0x00006b00ff0677ac */ /* 0x000ee20008000a00 */
[----:B0-----:R-:W-:-:S05]  /*0070*/  IMAD R3, R0, R7, RZ ;  /* 0x0000000700037224 */ /* 0x001fca00078e02ff */
[----:B--2---:R-:W-:-:S04]  /*0080*/  LEA R12, R3, R6, 0x2 ;  /* 0x00000006030c7211 */ /* 0x004fc800078e10ff */
[CC--:B------:R-:W-:Y:S02]  /*0090*/  IADD3 R13, PT, PT, R12.reuse, R7.reuse, RZ ;  /* 0x000000070c0d7210 */ /* 0x0c0fe40007ffe0ff */
[----:B-1----:R-:W-:Y:S02]  /*00a0*/  ISETP.GE.AND P0, PT, R12, UR4, PT ;  /* 0x000000040c007c0c */ /* 0x002fe4000bf06270 */
[CC--:B------:R-:W-:Y:S02]  /*00b0*/  IADD3 R16, PT, PT, R13.reuse, R7.reuse, RZ ;  /* 0x000000070d107210 */ /* 0x0c0fe40007ffe0ff */
[----:B------:R-:W-:Y:S02]  /*00c0*/  ISETP.GE.U32.AND P1, PT, R13, UR4, PT ;  /* 0x000000040d007c0c */ /* 0x000fe4000bf26070 */
[C---:B------:R-:W-:Y:S02]  /*00d0*/  ISETP.GE.U32.AND P2, PT, R16.reuse, UR4, PT ;  /* 0x0000000410007c0c */ /* 0x040fe4000bf46070 */
[----:B------:R-:W-:-:S04]  /*00e0*/  IADD3 R17, PT, PT, R16, R7, RZ ;  /* 0x0000000710117210 */ /* 0x000fc80007ffe0ff */
[----:B------:R-:W-:Y:S01]  /*00f0*/  ISETP.GE.U32.AND P3, PT, R17, UR4, PT ;  /* 0x0000000411007c0c */ /* 0x000fe2000bf66070 */
[----:B------:R-:W0:Y:S08]  /*0100*/  @!P0 LDC.64 R8, c[0x0][0x380] ;  /* 0x0000e000ff088b82 */ /* 0x000e300000000a00 */
[----:B------:R-:W1:Y:S08]  /*0110*/  @!P2 LDC.64 R4, c[0x0][0x380] ;  /* 0x0000e000ff04ab82 */ /* 0x000e700000000a00 */
[----:B------:R-:W2:Y:S08]  /*0120*/  @!P1 LDC.64 R10, c[0x0][0x380] ;  /* 0x0000e000ff0a9b82 */ /* 0x000eb00000000a00 */
[----:B------:R-:W4:Y:S01]  /*0130*/  @!P3 LDC.64 R2, c[0x0][0x380] ;  /* 0x0000e000ff02bb82 */ /* 0x000f220000000a00 */
[----:B0-----:R-:W-:-:S05]  /*0140*/  @!P0 IMAD.WIDE R8, R12, 0x4, R8 ;  /* 0x000000040c088825 */ /* 0x001fca00078e0208 */
[----:B---3--:R-:W3:Y:S01]  /*0150*/  @!P0 LDG.E R14, desc[UR6][R8.64] ;  /* 0x00000006080e8981 */ /* 0x008ee2000c1e1900 */
[----:B-1----:R-:W-:-:S04]  /*0160*/  @!P2 IMAD.WIDE.U32 R4, R16, 0x4, R4 ;  /* 0x000000041004a825 */ /* 0x002fc800078e0004 */
[----:B------:R-:W-:Y:S02]  /*0170*/  HFMA2 R16, -RZ, RZ, 0, 0 ;  /* 0x00000000ff107431 */ /* 0x000fe400000001ff */
[----:B--2---:R-:W-:-:S04]  /*0180*/  @!P1 IMAD.WIDE.U32 R10, R13, 0x4, R10 ;  /* 0x000000040d0a9825 */ /* 0x004fc800078e000a */
[----:B------:R-:W2:Y:S04]  /*0190*/  @!P2 LDG.E R16, desc[UR6][R4.64] ;  /* 0x000000060410a981 */ /* 0x000ea8000c1e1900 */
[----:B------:R-:W3:Y:S01]  /*01a0*/  @!P1 LDG.E R15, desc[UR6][R10.64] ;  /* 0x000000060a0f9981 */ /* 0x000ee2000c1e1900 */
[----:B----4-:R-:W-:Y:S01]  /*01b0*/  @!P3 IMAD.WIDE.U32 R12, R17, 0x4, R2 ;  /* 0x00000004110cb825 */ /* 0x010fe200078e0002 */
[----:B------:R-:W-:-:S06]  /*01c0*/  MOV R3, RZ ;  /* 0x000000ff00037202 */ /* 0x000fcc0000000f00 */
[----:B------:R-:W4:Y:S01]  /*01d0*/  @!P3 LDG.E R3, desc[UR6][R12.64] ;  /* 0x000000060c03b981 */ /* 0x000f22000c1e1900 */
[----:B------:R-:W0:Y:S01]  /*01e0*/  S2UR UR5, SR_CgaCtaId ;  /* 0x00000000000579c3 */ /* 0x000e220000008800 */
[----:B------:R-:W-:Y:S01]  /*01f0*/  UMOV UR4, 0x400 ;  /* 0x0000040000047882 */ /* 0x000fe20000000000 */
[----:B------:R-:W-:Y:S01]  /*0200*/  ISETP.GT.U32.AND P0, PT, R6, 0x1ff, PT ;  /* 0x000001ff0600780c */ /* 0x000fe20003f04070 */
[----:B0-----:R-:W-:-:S06]  /*0210*/  ULEA UR4, UR5, UR4, 0x18 ;  /* 0x0000000405047291 */ /* 0x001fcc000f8ec0ff */
[C---:B------:R-:W-:Y:S02]  /*0220*/  LEA R2, R6.reuse, UR4, 0x2 ;  /* 0x0000000406027c11 */ /* 0x040fe4000f8e10ff */
[----:B------:R-:W-:Y:S02]  /*0230*/  ISETP.LT.U32.OR P0, PT, R7, 0x400, P0 ;  /* 0x000004000700780c */ /* 0x000fe40000701470 */
[----:B------:R-:W-:-:S04]  /*0240*/  ISETP.GT.U32.AND P1, PT, R6, 0xff, PT ;  /* 0x000000ff0600780c */ /* 0x000fc80003f24070 */
[----:B------:R-:W-:Y:S01]  /*0250*/  ISETP.LT.U32.OR P1, PT, R7, 0x200, P1 ;  /* 0x000002000700780c */ /* 0x000fe20000f21470 */
[----:B---3--:R-:W-:-:S04]  /*0260*/  FADD R15, R15, R14 ;  /* 0x0000000e0f0f7221 */ /* 0x008fc80000000000 */
[----:B--2---:R-:W-:-:S04]  /*0270*/  FADD R16, R15, R16 ;  /* 0x000000100f107221 */ /* 0x004fc80000000000 */
[----:B----4-:R-:W-:-:S05]  /*0280*/  FADD R3, R16, R3 ;  /* 0x0000000310037221 */ /* 0x010fca0000000000 */
[----:B------:R-:W-:Y:S01]  /*0290*/  STS [R2], R3 ;  /* 0x0000000302007388 */ /* 0x000fe20000000800 */
[----:B------:R-:W-:Y:S06]  /*02a0*/  BAR.SYNC.DEFER_BLOCKING 0x0 ;  /* 0x0000000000007b1d */ /* 0x000fec0000010000 */
[----:B------:R-:W-:Y:S04]  /*02b0*/  @!P0 LDS R4, [R2+0x800] ;  /* 0x0008000002048984 */ /* 0x000fe80000000800 */
[----:B------:R-:W0:Y:S02]  /*02c0*/  @!P0 LDS R5, [R2] ;  /* 0x0000000002058984 */ /* 0x000e240000000800 */
[----:B0-----:R-:W-:-:S05]  /*02d0*/  @!P0 FADD R5, R4, R5 ;  /* 0x0000000504058221 */ /* 0x001fca0000000000 */
[----:B------:R-:W-:Y:S01]  /*02e0*/  @!P0 STS [R2], R5 ;  /* 0x0000000502008388 */ /* 0x000fe20000000800 */
[----:B------:R-:W-:Y:S06]  /*02f0*/  BAR.SYNC.DEFER_BLOCKING 0x0 ;  /* 0x0000000000007b1d */ /* 0x000fec0000010000 */
[----:B------:R-:W-:Y:S04]  /*0300*/  @!P1 LDS R4, [R2+0x400] ;  /* 0x0004000002049984 */ /* 0x000fe80000000800 */
[----:B------:R-:W0:Y:S01]  /*0310*/  @!P1 LDS R9, [R2] ;  /* 0x0000000002099984 */ /* 0x000e220000000800 */
[----:B------:R-:W-:-:S04]  /*0320*/  ISETP.GT.U32.AND P0, PT, R6, 0x7f, PT ;  /* 0x0000007f0600780c */ /* 0x000fc80003f04070 */
[----:B------:R-:W-:Y:S01]  /*0330*/  ISETP.LT.U32.OR P0, PT, R7, 0x100, P0 ;  /* 0x000001000700780c */ /* 0x000fe20000701470 */
        /* <DEDUP_REMOVED lines=12> */
[----:B------:R-:W-:Y:S01]  /*0400*/  ISETP.GT.U32.AND P0, PT, R6, 0x1f, PT ;  /* 0x0000001f0600780c */ /* 0x000fe20003f04070 */
[----:B0-----:R-:W-:-:S05]  /*0410*/  @!P1 FADD R5, R4, R5 ;  /* 0x0000000504059221 */ /* 0x001fca0000000000 */
[----:B------:R0:W-:Y:S01]  /*0420*/  @!P1 STS [R2], R5 ;  /* 0x0000000502009388 */ /* 0x0001e20000000800 */
[----:B------:R-:W-:Y:S06]  /*0430*/  BAR.SYNC.DEFER_BLOCKING 0x0 ;  /* 0x0000000000007b1d */ /* 0x000fec0000010000 */
[----:B------:R-:W-:Y:S05]  /*0440*/  @P0 EXIT ;  /* 0x000000000000094d */ /* 0x000fea0003800000 */
[----:B------:R-:W-:Y:S01]  /*0450*/  LDS R3, [R2+0x80] ;  /* 0x0000800002037984 */ /* 0x000fe20000000800 */
[----:B------:R-:W-:-:S03]  /*0460*/  ISETP.NE.AND P0, PT, R6, RZ, PT ;  /* 0x000000ff0600720c */ /* 0x000fc60003f05270 */
[----:B------:R-:W1:Y:S02]  /*0470*/  LDS R4, [R2] ;  /* 0x0000000002047984 */ /* 0x000e640000000800 */
[----:B-1----:R-:W-:-:S05]  /*0480*/  FADD R3, R3, R4 ;  /* 0x0000000403037221 */ /* 0x002fca0000000000 */
[----:B------:R-:W-:Y:S04]  /*0490*/  STS [R2], R3 ;  /* 0x0000000302007388 */ /* 0x000fe80000000800 */
[----:B------:R-:W-:Y:S04]  /*04a0*/  LDS R4, [R2+0x40] ;  /* 0x0000400002047984 */ /* 0x000fe80000000800 */
[----:B0-----:R-:W0:Y:S02]  /*04b0*/  LDS R5, [R2] ;  /* 0x0000000002057984 */ /* 0x001e240000000800 */
[----:B0-----:R-:W-:-:S05]  /*04c0*/  FADD R5, R4, R5 ;  /* 0x0000000504057221 */ /* 0x001fca0000000000 */
[----:B------:R-:W-:Y:S04]  /*04d0*/  STS [R2], R5 ;  /* 0x0000000502007388 */ /* 0x000fe80000000800 */
[----:B------:R-:W-:Y:S04]  /*04e0*/  LDS R4, [R2+0x20] ;  /* 0x0000200002047984 */ /* 0x000fe80000000800 */
[----:B------:R-:W0:Y:S02]  /*04f0*/  LDS R7, [R2] ;  /* 0x0000000002077984 */ /* 0x000e240000000800 */
        /* <DEDUP_REMOVED lines=13> */
[----:B------:R0:W-:Y:S01]  /*05d0*/  STS [R2], R5 ;  /* 0x0000000502007388 */ /* 0x0001e20000000800 */
[----:B------:R-:W-:Y:S05]  /*05e0*/  @P0 EXIT ;  /* 0x000000000000094d */ /* 0x000fea0003800000 */
[----:B0-----:R-:W0:Y:S01]  /*05f0*/  LDS R5, [UR4] ;  /* 0x00000004ff057984 */ /* 0x001e220008000800 */
[----:B------:R-:W1:Y:S02]  /*0600*/  LDC.64 R2, c[0x0][0x388] ;  /* 0x0000e200ff027b82 */ /* 0x000e640000000a00 */
[----:B-1----:R-:W-:-:S05]  /*0610*/  IMAD.WIDE.U32 R2, R0, 0x4, R2 ;  /* 0x0000000400027825 */ /* 0x002fca00078e0002 */
[----:B0-----:R-:W-:Y:S01]  /*0620*/  STG.E desc[UR6][R2.64], R5 ;  /* 0x0000000502007986 */ /* 0x001fe2000c101906 */
[----:B------:R-:W-:Y:S05]  /*0630*/  EXIT ;  /* 0x000000000000794d */ /* 0x000fea0003800000 */
.L_x_0:
[----:B------:R-:W-:-:S00]  /*0640*/  BRA `(.L_x_0) ;  /* 0xfffffffc00fc7947 */ /* 0x000fc0000383ffff */
[----:B------:R-:W-:-:S00]  /*0650*/  NOP ;  /* 0x0000000000007918 */ /* 0x000fc00000000000 */
        /* <DEDUP_REMOVED lines=10> */
.L_x_11:


//--------------------- .text._Z15reduce_unrolledPfS_i --------------------------
	.section	.text._Z15reduce_unrolledPfS_i,"ax",@progbits
	.align	128
        .global         _Z15reduce_unrolledPfS_i
        .type           _Z15reduce_unrolledPfS_i,@function
        .size           _Z15reduce_unrolledPfS_i,(.L_x_12 - _Z15reduce_unrolledPfS_i)
        .other          _Z15reduce_unrolledPfS_i,@"STO_CUDA_ENTRY STV_DEFAULT"
_Z15reduce_unrolledPfS_i:
.text._Z15reduce_unrolledPfS_i:
[----:B------:R-:W-:Y:S01]  /*0000*/  LDC R1, c[0x0][0x37c] ;  /* 0x0000df00ff017b82 */ /* 0x000fe20000000800 */
[----:B------:R-:W0:Y:S07]  /*0010*/  S2R R0, SR_CTAID.X ;  /* 0x0000000000007919 */ /* 0x000e2e0000002500 */
[----:B------:R-:W0:Y:S01]  /*0020*/  LDC R10, c[0x0][0x360] ;  /* 0x0000d800ff0a7b82 */ /* 0x000e220000000800 */
[----:B------:R-:W1:Y:S01]  /*0030*/  LDCU UR4, c[0x0][0x390] ;  /* 0x00007200ff0477ac */ /* 0x000e620008000800 */
[----:B------:R-:W-:Y:S01]  /*0040*/  HFMA2 R8, -RZ, RZ, 0, 0 ;  /* 0x00000000ff087431 */ /* 0x000fe200000001ff */
[----:B------:R-:W2:Y:S01]  /*0050*/  S2R R2, SR_TID.X ;  /* 0x0000000000027919 */ /* 0x000ea20000002100 */
[----:B------:R-:W3:Y:S01]  /*0060*/  LDCU.64 UR6, c[0x0][0x358] ;  /* 0x00006b00ff0677ac */ /* 0x000ee20008000a00 */
[----:B0-----:R-:W-:-:S05]  /*0070*/  IMAD R3, R0, R10, RZ ;  /* 0x0000000a00037224 */ /* 0x001fca00078e02ff */
[----:B--2---:R-:W-:-:S04]  /*0080*/  LEA R3, R3, R2, 0x1 ;  /* 0x0000000203037211 */ /* 0x004fc800078e08ff */
[C---:B------:R-:W-:Y:S02]  /*0090*/  IADD3 R9, PT, PT, R3.reuse, R10, RZ ;  /* 0x0000000a03097210 */ /* 0x040fe40007ffe0ff */
[----:B-1----:R-:W-:Y:S02]  /*00a0*/  ISETP.GE.AND P1, PT, R3, UR4, PT ;  /* 0x0000000403007c0c */ /* 0x002fe4000bf26270 */
[----:B------:R-:W-:-:S11]  /*00b0*/  ISETP.GE.U32.AND P0, PT, R9, UR4, PT ;  /* 0x0000000409007c0c */ /* 0x000fd6000bf06070 */
[----:B------:R-:W0:Y:S08]  /*00c0*/  @!P1 LDC.64 R4, c[0x0][0x380] ;  /* 0x0000e000ff049b82 */ /* 0x000e300000000a00 */
[----:B------:R-:W1:Y:S01]  /*00d0*/  @!P0 LDC.64 R6, c[0x0][0x380] ;  /* 0x0000e000ff068b82 */ /* 0x000e620000000a00 */
[----:B0-----:R-:W-:-:S05]  /*00e0*/  @!P1 IMAD.WIDE R4, R3, 0x4, R4 ;  /* 0x0000000403049825 */ /* 0x001fca00078e0204 */
[----:B---3--:R-:W2:Y:S01]  /*00f0*/  @!P1 LDG.E R8, desc[UR6][R4.64] ;  /* 0x0000000604089981 */ /* 0x008ea2000c1e1900 */
[----:B-1----:R-:W-:-:S06]  /*0100*/  @!P0 IMAD.WIDE.U32 R6, R9, 0x4, R6 ;  /* 0x0000000409068825 */ /* 0x002fcc00078e0006 */
[----:B------:R-:W2:Y:S01]  /*0110*/  @!P0 LDG.E R7, desc[UR6][R6.64] ;  /* 0x0000000606078981 */ /* 0x000ea2000c1e1900 */
[----:B------:R-:W0:Y:S01]  /*0120*/  S2UR UR5, SR_CgaCtaId ;  /* 0x00000000000579c3 */ /* 0x000e220000008800 */
[----:B------:R-:W-:Y:S01]  /*0130*/  UMOV UR4, 0x400 ;  /* 0x0000040000047882 */ /* 0x000fe20000000000 */
[----:B------:R-:W-:Y:S01]  /*0140*/  ISETP.GT.U32.AND P1, PT, R2, 0x1ff, PT ;  /* 0x000001ff0200780c */ /* 0x000fe20003f24070 */
[----:B0-----:R-:W-:-:S06]  /*0150*/  ULEA UR4, UR5, UR4, 0x18 ;  /* 0x0000000405047291 */ /* 0x001fcc000f8ec0ff */
[----:B------:R-:W-:Y:S02]  /*0160*/  LEA R3, R2, UR4, 0x2 ;  /* 0x0000000402037c11 */ /* 0x000fe4000f8e10ff */
[----:B------:R-:W-:Y:S01]  /*0170*/  ISETP.LT.U32.OR P1, PT, R10, 0x400, P1 ;  /* 0x000004000a00780c */ /* 0x000fe20000f21470 */
[----:B--2---:R-:W-:-:S05]  /*0180*/  @!P0 FADD R8, R8, R7 ;  /* 0x0000000708088221 */ /* 0x004fca0000000000 */
[----:B------:R-:W-:Y:S01]  /*0190*/  STS [R3], R8 ;  /* 0x0000000803007388 */ /* 0x000fe20000000800 */
        /* <DEDUP_REMOVED lines=29> */
[----:B0-----:R-:W-:Y:S01]  /*0370*/  LDS R4, [R3+0x80] ;  /* 0x0000800003047984 */ /* 0x001fe20000000800 */
[----:B------:R-:W-:-:S03]  /*0380*/  ISETP.NE.AND P0, PT, R2, RZ, PT ;  /* 0x000000ff0200720c */ /* 0x000fc60003f05270 */
        /* <DEDUP_REMOVED lines=24> */
[----:B------:R-:W1:Y:S01]  /*0510*/  LDS R5, [UR4] ;  /* 0x00000004ff057984 */ /* 0x000e620008000800 */
[----:B0-----:R-:W0:Y:S02]  /*0520*/  LDC.64 R2, c[0x0][0x388] ;  /* 0x0000e200ff027b82 */ /* 0x001e240000000a00 */
[----:B0-----:R-:W-:-:S05]  /*0530*/  IMAD.WIDE.U32 R2, R0, 0x4, R2 ;  /* 0x0000000400027825 */ /* 0x001fca00078e0002 */
[----:B-1----:R-:W-:Y:S01]  /*0540*/  STG.E desc[UR6][R2.64], R5 ;  /* 0x0000000502007986 */ /* 0x002fe2000c101906 */
[----:B------:R-:W-:Y:S05]  /*0550*/  EXIT ;  /* 0x000000000000794d */ /* 0x000fea0003800000 */
.L_x_1:
        /* <DEDUP_REMOVED lines=10> */
.L_x_12:


//--------------------- .text._Z13reduce_sharedPfS_i --------------------------
	.section	.text._Z13reduce_sharedPfS_i,"ax",@progbits
	.align	128
        .global         _Z13reduce_sharedPfS_i
        .type           _Z13reduce_sharedPfS_i,@function
        .size           _Z13reduce_sharedPfS_i,(.L_x_13 - _Z13reduce_sharedPfS_i)
        .other          _Z13reduce_sharedPfS_i,@"STO_CUDA_ENTRY STV_DEFAULT"
_Z13reduce_sharedPfS_i:
.text._Z13reduce_sharedPfS_i:
[----:B------:R-:W-:Y:S01]  /*0000*/  LDC R1, c[0x0][0x37c] ;  /* 0x0000df00ff017b82 */ /* 0x000fe20000000800 */
[----:B------:R-:W0:Y:S01]  /*0010*/  S2R R6, SR_TID.X ;  /* 0x0000000000067919 */ /* 0x000e220000002100 */
[----:B------:R-:W0:Y:S01]  /*0020*/  LDCU UR8, c[0x0][0x360] ;  /* 0x00006c00ff0877ac */ /* 0x000e220008000800 */
[----:B------:R-:W-:Y:S01]  /*0030*/  IMAD.MOV.U32 R4, RZ, RZ, RZ ;  /* 0x000000ffff047224 */ /* 0x000fe200078e00ff */
[----:B------:R-:W0:Y:S01]  /*0040*/  S2R R7, SR_CTAID.X ;  /* 0x0000000000077919 */ /* 0x000e220000002500 */
[----:B------:R-:W1:Y:S01]  /*0050*/  LDCU UR4, c[0x0][0x390] ;  /* 0x00007200ff0477ac */ /* 0x000e620008000800 */
[----:B------:R-:W2:Y:S01]  /*0060*/  LDCU.64 UR6, c[0x0][0x358] ;  /* 0x00006b00ff0677ac */ /* 0x000ea20008000a00 */
[----:B0-----:R-:W-:-:S05]  /*0070*/  IMAD R5, R7, UR8, R6 ;  /* 0x0000000807057c24 */ /* 0x001fca000f8e0206 */
[----:B-1----:R-:W-:-:S13]  /*0080*/  ISETP.GE.AND P0, PT, R5, UR4, PT ;  /* 0x0000000405007c0c */ /* 0x002fda000bf06270 */
[----:B------:R-:W0:Y:S02]  /*0090*/  @!P0 LDC.64 R2, c[0x0][0x380] ;  /* 0x0000e000ff028b82 */ /* 0x000e240000000a00 */
[----:B0-----:R-:W-:-:S05]  /*00a0*/  @!P0 IMAD.WIDE R2, R5, 0x4, R2 ;  /* 0x0000000405028825 */ /* 0x001fca00078e0202 */
[----:B--2---:R-:W2:Y:S01]  /*00b0*/  @!P0 LDG.E R4, desc[UR6][R2.64] ;  /* 0x0000000602048981 */ /* 0x004ea2000c1e1900 */
[----:B------:R-:W0:Y:S01]  /*00c0*/  S2UR UR5, SR_CgaCtaId ;  /* 0x00000000000579c3 */ /* 0x000e220000008800 */
[----:B------:R-:W-:Y:S01]  /*00d0*/  IMAD.U32 R0, RZ, RZ, UR8 ;  /* 0x00000008ff007e24 */ /* 0x000fe2000f8e00ff */
[----:B------:R-:W-:Y:S01]  /*00e0*/  UMOV UR4, 0x400 ;  /* 0x0000040000047882 */ /* 0x000fe20000000000 */
[----:B------:R-:W-:-:S03]  /*00f0*/  ISETP.NE.AND P0, PT, R6, RZ, PT ;  /* 0x000000ff0600720c */ /* 0x000fc60003f05270 */
[----:B------:R-:W-:Y:S01]  /*0100*/  ISETP.GE.U32.AND P1, PT, R0, 0x2, PT ;  /* 0x000000020000780c */ /* 0x000fe20003f26070 */
[----:B0-----:R-:W-:-:S06]  /*0110*/  ULEA UR4, UR5, UR4, 0x18 ;  /* 0x0000000405047291 */ /* 0x001fcc000f8ec0ff */
[----:B------:R-:W-:-:S05]  /*0120*/  LEA R5, R6, UR4, 0x2 ;  /* 0x0000000406057c11 */ /* 0x000fca000f8e10ff */
[----:B--2---:R0:W-:Y:S01]  /*0130*/  STS [R5], R4 ;  /* 0x0000000405007388 */ /* 0x0041e20000000800 */
[----:B------:R-:W-:Y:S06]  /*0140*/  BAR.SYNC.DEFER_BLOCKING 0x0 ;  /* 0x0000000000007b1d */ /* 0x000fec0000010000 */
[----:B------:R-:W-:Y:S05]  /*0150*/  @!P1 BRA `(.L_x_2) ;  /* 0x00000000002c9947 */ /* 0x000fea0003800000 */
.L_x_3:
[----:B------:R-:W-:-:S04]  /*0160*/  SHF.R.U32.HI R8, RZ, 0x1, R0 ;  /* 0x00000001ff087819 */ /* 0x000fc80000011600 */
[----:B------:R-:W-:-:S13]  /*0170*/  ISETP.GE.U32.AND P1, PT, R6, R8, PT ;  /* 0x000000080600720c */ /* 0x000fda0003f26070 */
[----:B------:R-:W-:Y:S01]  /*0180*/  @!P1 LEA R2, R8, R5, 0x2 ;  /* 0x0000000508029211 */ /* 0x000fe200078e10ff */
[----:B------:R-:W-:Y:S05]  /*0190*/  @!P1 LDS R3, [R5] ;  /* 0x0000000005039984 */ /* 0x000fea0000000800 */
[----:B------:R-:W0:Y:S02]  /*01a0*/  @!P1 LDS R2, [R2] ;  /* 0x0000000002029984 */ /* 0x000e240000000800 */
[----:B0-----:R-:W-:-:S05]  /*01b0*/  @!P1 FADD R4, R2, R3 ;  /* 0x0000000302049221 */ /* 0x001fca0000000000 */
[----:B------:R1:W-:Y:S01]  /*01c0*/  @!P1 STS [R5], R4 ;  /* 0x0000000405009388 */ /* 0x0003e20000000800 */
[----:B------:R-:W-:Y:S01]  /*01d0*/  BAR.SYNC.DEFER_BLOCKING 0x0 ;  /* 0x0000000000007b1d */ /* 0x000fe20000010000 */
[----:B------:R-:W-:Y:S01]  /*01e0*/  ISETP.GT.U32.AND P1, PT, R0, 0x3, PT ;  /* 0x000000030000780c */ /* 0x000fe20003f24070 */
[----:B------:R-:W-:-:S12]  /*01f0*/  IMAD.MOV.U32 R0, RZ, RZ, R8 ;  /* 0x000000ffff007224 */ /* 0x000fd800078e0008 */
[----:B-1----:R-:W-:Y:S05]  /*0200*/  @P1 BRA `(.L_x_3) ;  /* 0xfffffffc00d41947 */ /* 0x002fea000383ffff */
.L_x_2:
[----:B------:R-:W-:Y:S05]  /*0210*/  @P0 EXIT ;  /* 0x000000000000094d */ /* 0x000fea0003800000 */
[----:B------:R-:W1:Y:S01]  /*0220*/  S2UR UR5, SR_CgaCtaId ;  /* 0x00000000000579c3 */ /* 0x000e620000008800 */
[----:B------:R-:W-:-:S07]  /*0230*/  UMOV UR4, 0x400 ;  /* 0x0000040000047882 */ /* 0x000fce0000000000 */
[----:B------:R-:W2:Y:S01]  /*0240*/  LDC.64 R2, c[0x0][0x388] ;  /* 0x0000e200ff027b82 */ /* 0x000ea20000000a00 */
[----:B-1----:R-:W-:Y:S01]  /*0250*/  ULEA UR4, UR5, UR4, 0x18 ;  /* 0x0000000405047291 */ /* 0x002fe2000f8ec0ff */
[----:B--2---:R-:W-:-:S08]  /*0260*/  IMAD.WIDE.U32 R2, R7, 0x4, R2 ;  /* 0x0000000407027825 */ /* 0x004fd000078e0002 */
[----:B0-----:R-:W0:Y:S04]  /*0270*/  LDS R5, [UR4] ;  /* 0x00000004ff057984 */ /* 0x001e280008000800 */
[----:B0-----:R-:W-:Y:S01]  /*0280*/  STG.E desc[UR6][R2.64], R5 ;  /* 0x0000000502007986 */ /* 0x001fe2000c101906 */
[----:B------:R-:W-:Y:S05]  /*0290*/  EXIT ;  /* 0x000000000000794d */ /* 0x000fea0003800000 */
.L_x_4:
        /* <DEDUP_REMOVED lines=14> */
.L_x_13:


//--------------------- .text._Z13reduce_globalPfS_i --------------------------
	.section	.text._Z13reduce_globalPfS_i,"ax",@progbits
	.align	128
        .global         _Z13reduce_globalPfS_i
        .type           _Z13reduce_globalPfS_i,@function
        .size           _Z13reduce_globalPfS_i,(.L_x_14 - _Z13reduce_globalPfS_i)
        .other          _Z13reduce_globalPfS_i,@"STO_CUDA_ENTRY STV_DEFAULT"
_Z13reduce_globalPfS_i:
.text._Z13reduce_globalPfS_i:
[----:B------:R-:W-:Y:S01]  /*0000*/  LDC R1, c[0x0][0x37c] ;  /* 0x0000df00ff017b82 */ /* 0x000fe20000000800 */
[----:B------:R-:W0:Y:S01]  /*0010*/  S2R R8, SR_TID.X ;  /* 0x0000000000087919 */ /* 0x000e220000002100 */
[----:B------:R-:W1:Y:S01]  /*0020*/  LDCU UR4, c[0x0][0x360] ;  /* 0x00006c00ff0477ac */ /* 0x000e620008000800 */
[----:B------:R-:W-:Y:S01]  /*0030*/  BSSY.RECONVERGENT B0, `(.L_x_5) ;  /* 0x0000013000007945 */ /* 0x000fe20003800200 */
[----:B------:R-:W-:Y:S01]  /*0040*/  IMAD.MOV.U32 R7, RZ, RZ, RZ ;  /* 0x000000ffff077224 */ /* 0x000fe200078e00ff */
[----:B------:R-:W0:Y:S01]  /*0050*/  S2R R9, SR_CTAID.X ;  /* 0x0000000000097919 */ /* 0x000e220000002500 */
[----:B------:R-:W2:Y:S01]  /*0060*/  LDCU UR5, c[0x0][0x390] ;  /* 0x00007200ff0577ac */ /* 0x000ea20008000800 */
[----:B------:R-:W3:Y:S01]  /*0070*/  LDCU.64 UR6, c[0x0][0x358] ;  /* 0x00006b00ff0677ac */ /* 0x000ee20008000a00 */
[----:B-1----:R-:W-:Y:S02]  /*0080*/  IMAD.U32 R6, RZ, RZ, UR4 ;  /* 0x00000004ff067e24 */ /* 0x002fe4000f8e00ff */
[----:B0-----:R-:W-:-:S05]  /*0090*/  IMAD R0, R9, UR4, R8 ;  /* 0x0000000409007c24 */ /* 0x001fca000f8e0208 */
[----:B--2---:R-:W-:-:S13]  /*00a0*/  ISETP.GE.AND P0, PT, R0, UR5, PT ;  /* 0x0000000500007c0c */ /* 0x004fda000bf06270 */
[----:B---3--:R-:W-:Y:S05]  /*00b0*/  @P0 BRA `(.L_x_6) ;  /* 0x0000000000280947 */ /* 0x008fea0003800000 */
[----:B------:R-:W0:Y:S01]  /*00c0*/  LDC.64 R4, c[0x0][0x380] ;  /* 0x0000e000ff047b82 */ /* 0x000e220000000a00 */
[----:B------:R-:W1:Y:S01]  /*00d0*/  LDCU UR4, c[0x0][0x370] ;  /* 0x00006e00ff0477ac */ /* 0x000e620008000800 */
[----:B------:R-:W-:Y:S02]  /*00e0*/  HFMA2 R7, -RZ, RZ, 0, 0 ;  /* 0x00000000ff077431 */ /* 0x000fe400000001ff */
[----:B-1----:R-:W-:-:S07]  /*00f0*/  IMAD R11, R6, UR4, RZ ;  /* 0x00000004060b7c24 */ /* 0x002fce000f8e02ff */
.L_x_7:
[----:B0-----:R-:W-:-:S06]  /*0100*/  IMAD.WIDE R2, R0, 0x4, R4 ;  /* 0x0000000400027825 */ /* 0x001fcc00078e0204 */
[----:B------:R-:W2:Y:S01]  /*0110*/  LDG.E R2, desc[UR6][R2.64] ;  /* 0x0000000602027981 */ /* 0x000ea2000c1e1900 */
[----:B------:R-:W-:-:S05]  /*0120*/  IMAD.IADD R0, R11, 0x1, R0 ;  /* 0x000000010b007824 */ /* 0x000fca00078e0200 */
[----:B------:R-:W-:Y:S01]  /*0130*/  ISETP.GE.AND P0, PT, R0, UR5, PT ;  /* 0x0000000500007c0c */ /* 0x000fe2000bf06270 */
[----:B--2---:R-:W-:-:S12]  /*0140*/  FADD R7, R2, R7 ;  /* 0x0000000702077221 */ /* 0x004fd80000000000 */
[----:B------:R-:W-:Y:S05]  /*0150*/  @!P0 BRA `(.L_x_7) ;  /* 0xfffffffc00e88947 */ /* 0x000fea000383ffff */
.L_x_6:
[----:B------:R-:W-:Y:S05]  /*0160*/  BSYNC.RECONVERGENT B0 ;  /* 0x0000000000007941 */ /* 0x000fea0003800200 */
.L_x_5:
[----:B------:R-:W0:Y:S01]  /*0170*/  S2UR UR5, SR_CgaCtaId ;  /* 0x00000000000579c3 */ /* 0x000e220000008800 */
[----:B------:R-:W-:Y:S01]  /*0180*/  UMOV UR4, 0x400 ;  /* 0x0000040000047882 */ /* 0x000fe20000000000 */
[----:B------:R-:W-:Y:S02]  /*0190*/  ISETP.GE.U32.AND P1, PT, R6, 0x2, PT ;  /* 0x000000020600780c */ /* 0x000fe40003f26070 */
[----:B------:R-:W-:Y:S01]  /*01a0*/  ISETP.NE.AND P0, PT, R8, RZ, PT ;  /* 0x000000ff0800720c */ /* 0x000fe20003f05270 */
[----:B0-----:R-:W-:-:S06]  /*01b0*/  ULEA UR4, UR5, UR4, 0x18 ;  /* 0x0000000405047291 */ /* 0x001fcc000f8ec0ff */
[----:B------:R-:W-:-:S05]  /*01c0*/  LEA R0, R8, UR4, 0x2 ;  /* 0x0000000408007c11 */ /* 0x000fca000f8e10ff */
[----:B------:R0:W-:Y:S01]  /*01d0*/  STS [R0], R7 ;  /* 0x0000000700007388 */ /* 0x0001e20000000800 */
[----:B------:R-:W-:Y:S06]  /*01e0*/  BAR.SYNC.DEFER_BLOCKING 0x0 ;  /* 0x0000000000007b1d */ /* 0x000fec0000010000 */
[----:B------:R-:W-:Y:S05]  /*01f0*/  @!P1 BRA `(.L_x_8) ;  /* 0x00000000002c9947 */ /* 0x000fea0003800000 */
.L_x_9:
[----:B------:R-:W-:-:S04]  /*0200*/  SHF.R.U32.HI R5, RZ, 0x1, R6 ;  /* 0x00000001ff057819 */ /* 0x000fc80000011606 */
[----:B------:R-:W-:-:S13]  /*0210*/  ISETP.GE.U32.AND P1, PT, R8, R5, PT ;  /* 0x000000050800720c */ /* 0x000fda0003f26070 */
[----:B------:R-:W-:Y:S01]  /*0220*/  @!P1 LEA R2, R5, R0, 0x2 ;  /* 0x0000000005029211 */ /* 0x000fe200078e10ff */
[----:B------:R-:W-:Y:S05]  /*0230*/  @!P1 LDS R3, [R0] ;  /* 0x0000000000039984 */ /* 0x000fea0000000800 */
[----:B------:R-:W1:Y:S02]  /*0240*/  @!P1 LDS R2, [R2] ;  /* 0x0000000002029984 */ /* 0x000e640000000800 */
[----:B-1----:R-:W-:-:S05]  /*0250*/  @!P1 FADD R3, R2, R3 ;  /* 0x0000000302039221 */ /* 0x002fca0000000000 */
[----:B------:R1:W-:Y:S01]  /*0260*/  @!P1 STS [R0], R3 ;  /* 0x0000000300009388 */ /* 0x0003e20000000800 */
[----:B------:R-:W-:Y:S01]  /*0270*/  BAR.SYNC.DEFER_BLOCKING 0x0 ;  /* 0x0000000000007b1d */ /* 0x000fe20000010000 */
[----:B------:R-:W-:Y:S01]  /*0280*/  ISETP.GT.U32.AND P1, PT, R6, 0x3, PT ;  /* 0x000000030600780c */ /* 0x000fe20003f24070 */
[----:B------:R-:W-:-:S12]  /*0290*/  IMAD.MOV.U32 R6, RZ, RZ, R5 ;  /* 0x000000ffff067224 */ /* 0x000fd800078e0005 */
[----:B-1----:R-:W-:Y:S05]  /*02a0*/  @P1 BRA `(.L_x_9) ;  /* 0xfffffffc00d41947 */ /* 0x002fea000383ffff */
.L_x_8:
[----:B------:R-:W-:Y:S05]  /*02b0*/  @P0 EXIT ;  /* 0x000000000000094d */ /* 0x000fea0003800000 */
[----:B------:R-:W1:Y:S01]  /*02c0*/  S2UR UR5, SR_CgaCtaId ;  /* 0x00000000000579c3 */ /* 0x000e620000008800 */
[----:B------:R-:W-:-:S07]  /*02d0*/  UMOV UR4, 0x400 ;  /* 0x0000040000047882 */ /* 0x000fce0000000000 */
[----:B------:R-:W2:Y:S01]  /*02e0*/  LDC.64 R2, c[0x0][0x388] ;  /* 0x0000e200ff027b82 */ /* 0x000ea20000000a00 */
[----:B-1----:R-:W-:Y:S01]  /*02f0*/  ULEA UR4, UR5, UR4, 0x18 ;  /* 0x0000000405047291 */ /* 0x002fe2000f8ec0ff */
[----:B--2---:R-:W-:-:S08]  /*0300*/  IMAD.WIDE.U32 R2, R9, 0x4, R2 ;  /* 0x0000000409027825 */ /* 0x004fd000078e0002 */
[----:B------:R-:W1:Y:S04]  /*0310*/  LDS R5, [UR4] ;  /* 0x00000004ff057984 */ /* 0x000e680008000800 */
[----:B-1----:R-:W-:Y:S01]  /*0320*/  STG.E desc[UR6][R2.64], R5 ;  /* 0x0000000502007986 */ /* 0x002fe2000c101906 */
[----:B------:R-:W-:Y:S05]  /*0330*/  EXIT ;  /* 0x000000000000794d */ /* 0x000fea0003800000 */
.L_x_10:
        /* <DEDUP_REMOVED lines=12> */
.L_x_14:


//--------------------- .nv.shared._Z17reduce_vectorizedPfS_i --------------------------
	.section	.nv.shared._Z17reduce_vectorizedPfS_i,"aw",@nobits
	.sectionflags	@""
	.align	16
	.zero		1024


//--------------------- .nv.shared.reserved.0     --------------------------
	.section	.nv.shared.reserved.0,"aw",@nobits
	.weak		__nv_reservedSMEM_offset_0_alias
	.size		__nv_reservedSMEM_offset_0_alias, 0, 64
	.other		__nv_reservedSMEM_offset_0_alias,@"STO_CUDA_RESERVED_SHARED STV_DEFAULT"
__nv_reservedSMEM_offset_0_alias:
	.zero		0
	.zero		64


//--------------------- .nv.shared._Z15reduce_unrolledPfS_i --------------------------
	.section	.nv.shared._Z15reduce_unrolledPfS_i,"aw",@nobits
	.sectionflags	@""
	.align	16
	.zero		1024


//--------------------- .nv.shared._Z13reduce_sharedPfS_i --------------------------
	.section	.nv.shared._Z13reduce_sharedPfS_i,"aw",@nobits
	.sectionflags	@""
	.align	16
	.zero		1024


//--------------------- .nv.shared._Z13reduce_globalPfS_i --------------------------
	.section	.nv.shared._Z13reduce_globalPfS_i,"aw",@nobits
	.sectionflags	@""
	.align	16
	.zero		1024


//--------------------- .nv.constant0._Z17reduce_vectorizedPfS_i --------------------------
	.section	.nv.constant0._Z17reduce_vectorizedPfS_i,"a",@progbits
	.sectionflags	@""
	.align	4
.nv.constant0._Z17reduce_vectorizedPfS_i:
	.zero		916


//--------------------- .nv.constant0._Z15reduce_unrolledPfS_i --------------------------
	.section	.nv.constant0._Z15reduce_unrolledPfS_i,"a",@progbits
	.sectionflags	@""
	.align	4
.nv.constant0._Z15reduce_unrolledPfS_i:
	.zero		916


//--------------------- .nv.constant0._Z13reduce_sharedPfS_i --------------------------
	.section	.nv.constant0._Z13reduce_sharedPfS_i,"a",@progbits
	.sectionflags	@""
	.align	4
.nv.constant0._Z13reduce_sharedPfS_i:
	.zero		916


//--------------------- .nv.constant0._Z13reduce_globalPfS_i --------------------------
	.section	.nv.constant0._Z13reduce_globalPfS_i,"a",@progbits
	.sectionflags	@""
	.align	4
.nv.constant0._Z13reduce_globalPfS_i:
	.zero		916


//--------------------- SYMBOLS --------------------------

	.type		.nv.reservedSmem.offset0,@object
	.size		.nv.reservedSmem.offset0,0x4
	.type		.nv.reservedSmem.cap,@object
	.size		.nv.reservedSmem.cap,0x4
